//
// Generated by NVIDIA NVVM Compiler
//
// Compiler Build ID: CL-36424714
// Cuda compilation tools, release 13.0, V13.0.88
// Based on NVVM 20.0.0
//

.version 9.0
.target sm_100
.address_size 64

	// .globl	_Z10add_kernelI7__half2EvPT_PKS1_S4_mm

.visible .entry _Z10add_kernelI7__half2EvPT_PKS1_S4_mm(
	.param .u64 .ptr .align 1 _Z10add_kernelI7__half2EvPT_PKS1_S4_mm_param_0,
	.param .u64 .ptr .align 1 _Z10add_kernelI7__half2EvPT_PKS1_S4_mm_param_1,
	.param .u64 .ptr .align 1 _Z10add_kernelI7__half2EvPT_PKS1_S4_mm_param_2,
	.param .u64 _Z10add_kernelI7__half2EvPT_PKS1_S4_mm_param_3,
	.param .u64 _Z10add_kernelI7__half2EvPT_PKS1_S4_mm_param_4
)
{
	.reg .pred 	%p<3>;
	.reg .b32 	%r<10>;
	.reg .b64 	%rd<17>;

	ld.param.u64 	%rd7, [_Z10add_kernelI7__half2EvPT_PKS1_S4_mm_param_0];
	ld.param.u64 	%rd8, [_Z10add_kernelI7__half2EvPT_PKS1_S4_mm_param_1];
	ld.param.u64 	%rd9, [_Z10add_kernelI7__half2EvPT_PKS1_S4_mm_param_2];
	ld.param.u64 	%rd10, [_Z10add_kernelI7__half2EvPT_PKS1_S4_mm_param_3];
	ld.param.u64 	%rd11, [_Z10add_kernelI7__half2EvPT_PKS1_S4_mm_param_4];
	mov.u32 	%r1, %ctaid.x;
	mov.u32 	%r2, %ntid.x;
	mov.u32 	%r3, %tid.x;
	mad.lo.s32 	%r4, %r1, %r2, %r3;
	cvt.u32.u64 	%r5, %rd11;
	add.s32 	%r6, %r4, %r5;
	cvt.s64.s32 	%rd16, %r6;
	setp.le.u64 	%p1, %rd10, %rd16;
	@%p1 bra 	$L__BB0_3;
	cvta.to.global.u64 	%rd2, %rd8;
	cvta.to.global.u64 	%rd3, %rd9;
	cvta.to.global.u64 	%rd4, %rd7;
$L__BB0_2:
	shl.b64 	%rd12, %rd16, 2;
	add.s64 	%rd13, %rd2, %rd12;
	add.s64 	%rd14, %rd3, %rd12;
	ld.global.u32 	%r8, [%rd13];
	ld.global.u32 	%r9, [%rd14];
	// begin inline asm
	{add.f16x2 %r7,%r8,%r9;
}
	// end inline asm
	add.s64 	%rd15, %rd4, %rd12;
	st.global.u32 	[%rd15], %r7;
	add.s64 	%rd16, %rd16, %rd11;
	setp.lt.u64 	%p2, %rd16, %rd10;
	@%p2 bra 	$L__BB0_2;
$L__BB0_3:
	ret;

}


// ===== COMPILED SASS (sm_100) =====

	.target	sm_100

	.elftype	@"ET_EXEC"


//--------------------- .note.nv.tkinfo           --------------------------
	.section	.note.nv.tkinfo,"",@"SHT_NOTE"
	.sectionflags	@"SHF_NOTE_NV_TKINFO"
	.tkinfo
        /*0018*/ 	.word	0x00000002
        /*0030*/ 	.string	""
        /*0030*/ 	.string	"ptxas"
        /*0030*/ 	.string	"Cuda compilation tools, release 13.0, V13.0.88"
        /*0030*/ 	.string	"Build cuda_13.0.r13.0/compiler.36424714_0"
        /*0030*/ 	.string	"-arch sm_100 -m 64 "



//--------------------- .note.nv.cuinfo           --------------------------
	.section	.note.nv.cuinfo,"",@"SHT_NOTE"
	.sectionflags	@"SHF_NOTE_NV_CUINFO"
        /*0018*/ 	.short	0x0002
        /*001a*/ 	.short	0x0064
        /*001c*/ 	.short	0x0082
	.zero		2


//--------------------- .nv.info                  --------------------------
	.section	.nv.info,"",@"SHT_CUDA_INFO"
	.align	4


	//----- nvinfo : EIATTR_REGCOUNT
	.align		4
        /*0000*/ 	.byte	0x04, 0x2f
        /*0002*/ 	.short	(.L_1 - .L_0)
	.align		4
.L_0:
        /*0004*/ 	.word	index@(_Z10add_kernelI7__half2EvPT_PKS1_S4_mm)
        /*0008*/ 	.word	0x00000010


	//----- nvinfo : EIATTR_FRAME_SIZE
	.align		4
.L_1:
        /*000c*/ 	.byte	0x04, 0x11
        /*000e*/ 	.short	(.L_3 - .L_2)
	.align		4
.L_2:
        /*0010*/ 	.word	index@(_Z10add_kernelI7__half2EvPT_PKS1_S4_mm)
        /*0014*/ 	.word	0x00000000


	//----- nvinfo : EIATTR_MIN_STACK_SIZE
	.align		4
.L_3:
        /*0018*/ 	.byte	0x04, 0x12
        /*001a*/ 	.short	(.L_5 - .L_4)
	.align		4
.L_4:
        /*001c*/ 	.word	index@(_Z10add_kernelI7__half2EvPT_PKS1_S4_mm)
        /*0020*/ 	.word	0x00000000
.L_5:


//--------------------- .nv.compat                --------------------------
	.section	.nv.compat,"",@"SHT_CUDA_COMPAT_INFO"
	.align	4
        /*0000*/ 	.byte	0x02, 0x09, 0x00, 0x00, 0x02, 0x02, 0x01, 0x00, 0x02, 0x05, 0x05, 0x00, 0x03, 0x07, 0x01, 0x01
        /*0010*/ 	.byte	0x02, 0x03, 0x00, 0x00, 0x02, 0x06, 0x01, 0x00, 0x04, 0x0b, 0x08, 0x00, 0x09, 0x00, 0x00, 0x00
        /*0020*/ 	.byte	0x00, 0x00, 0x00, 0x00


//--------------------- .nv.info._Z10add_kernelI7__half2EvPT_PKS1_S4_mm --------------------------
	.section	.nv.info._Z10add_kernelI7__half2EvPT_PKS1_S4_mm,"",@"SHT_CUDA_INFO"
	.sectionflags	@""
	.align	4


	//----- nvinfo : EIATTR_CUDA_API_VERSION
	.align		4
        /*0000*/ 	.byte	0x04, 0x37
        /*0002*/ 	.short	(.L_7 - .L_6)
.L_6:
        /*0004*/ 	.word	0x00000082


	//----- nvinfo : EIATTR_KPARAM_INFO
	.align		4
.L_7:
        /*0008*/ 	.byte	0x04, 0x17
        /*000a*/ 	.short	(.L_9 - .L_8)
.L_8:
        /*000c*/ 	.word	0x00000000
        /*0010*/ 	.short	0x0004
        /*0012*/ 	.short	0x0020
        /*0014*/ 	.byte	0x00, 0xf0, 0x21, 0x00


	//----- nvinfo : EIATTR_KPARAM_INFO
	.align		4
.L_9:
        /*0018*/ 	.byte	0x04, 0x17
        /*001a*/ 	.short	(.L_11 - .L_10)
.L_10:
        /*001c*/ 	.word	0x00000000
        /*0020*/ 	.short	0x0003
        /*0022*/ 	.short	0x0018
        /*0024*/ 	.byte	0x00, 0xf0, 0x21, 0x00


	//----- nvinfo : EIATTR_KPARAM_INFO
	.align		4
.L_11:
        /*0028*/ 	.byte	0x04, 0x17
        /*002a*/ 	.short	(.L_13 - .L_12)
.L_12:
        /*002c*/ 	.word	0x00000000
        /*0030*/ 	.short	0x0002
        /*0032*/ 	.short	0x0010
        /*0034*/ 	.byte	0x00, 0xf5, 0x21, 0x00


	//----- nvinfo : EIATTR_KPARAM_INFO
	.align		4
.L_13:
        /*0038*/ 	.byte	0x04, 0x17
        /*003a*/ 	.short	(.L_15 - .L_14)
.L_14:
        /*003c*/ 	.word	0x00000000
        /*0040*/ 	.short	0x0001
        /*0042*/ 	.short	0x0008
        /*0044*/ 	.byte	0x00, 0xf5, 0x21, 0x00


	//----- nvinfo : EIATTR_KPARAM_INFO
	.align		4
.L_15:
        /*0048*/ 	.byte	0x04, 0x17
        /*004a*/ 	.short	(.L_17 - .L_16)
.L_16:
        /*004c*/ 	.word	0x00000000
        /*0050*/ 	.short	0x0000
        /*0052*/ 	.short	0x0000
        /*0054*/ 	.byte	0x00, 0xf5, 0x21, 0x00


	//----- nvinfo : EIATTR_SPARSE_MMA_MASK
	.align		4
.L_17:
        /*0058*/ 	.byte	0x03, 0x50
        /*005a*/ 	.short	0x0000


	//----- nvinfo : EIATTR_MAXREG_COUNT
	.align		4
        /*005c*/ 	.byte	0x03, 0x1b
        /*005e*/ 	.short	0x00ff


	//----- nvinfo : EIATTR_MERCURY_ISA_VERSION
	.align		4
        /*0060*/ 	.byte	0x03, 0x5f
        /*0062*/ 	.short	0x0101


	//----- nvinfo : EIATTR_VRC_CTA_INIT_COUNT
	.align		4
        /*0064*/ 	.byte	0x02, 0x4a
	.zero		1
	.zero		1


	//----- nvinfo : EIATTR_EXIT_INSTR_OFFSETS
	.align		4
        /*0068*/ 	.byte	0x04, 0x1c
        /*006a*/ 	.short	(.L_19 - .L_18)


	//   ....[0]....
.L_18:
        /*006c*/ 	.word	0x000000e0


	//   ....[1]....
        /*0070*/ 	.word	0x00000260


	//----- nvinfo : EIATTR_CRS_STACK_SIZE
	.align		4
.L_19:
        /*0074*/ 	.byte	0x04, 0x1e
        /*0076*/ 	.short	(.L_21 - .L_20)
.L_20:
        /*0078*/ 	.word	0x00000000


	//----- nvinfo : EIATTR_CBANK_PARAM_SIZE
	.align		4
.L_21:
        /*007c*/ 	.byte	0x03, 0x19
        /*007e*/ 	.short	0x0028


	//----- nvinfo : EIATTR_PARAM_CBANK
	.align		4
        /*0080*/ 	.byte	0x04, 0x0a
        /*0082*/ 	.short	(.L_23 - .L_22)
	.align		4
.L_22:
        /*0084*/ 	.word	index@(.nv.constant0._Z10add_kernelI7__half2EvPT_PKS1_S4_mm)
        /*0088*/ 	.short	0x0380
        /*008a*/ 	.short	0x0028


	//----- nvinfo : EIATTR_SW_WAR
	.align		4
.L_23:
        /*008c*/ 	.byte	0x04, 0x36
        /*008e*/ 	.short	(.L_25 - .L_24)
.L_24:
        /*0090*/ 	.word	0x00000008
.L_25:


//--------------------- .nv.callgraph             --------------------------
	.section	.nv.callgraph,"",@"SHT_CUDA_CALLGRAPH"
	.align	4
	.sectionentsize	8
	.align		4
        /*0000*/ 	.word	0x00000000
	.align		4
        /*0004*/ 	.word	0xffffffff
	.align		4
        /*0008*/ 	.word	0x00000000
	.align		4
        /*000c*/ 	.word	0xfffffffe
	.align		4
        /*0010*/ 	.word	0x00000000
	.align		4
        /*0014*/ 	.word	0xfffffffd
	.align		4
        /*0018*/ 	.word	0x00000000
	.align		4
        /*001c*/ 	.word	0xfffffffc


//--------------------- .text._Z10add_kernelI7__half2EvPT_PKS1_S4_mm --------------------------
	.section	.text._Z10add_kernelI7__half2EvPT_PKS1_S4_mm,"ax",@progbits
	.align	128
        .global         _Z10add_kernelI7__half2EvPT_PKS1_S4_mm
        .type           _Z10add_kernelI7__half2EvPT_PKS1_S4_mm,@function
        .size           _Z10add_kernelI7__half2EvPT_PKS1_S4_mm,(.L_x_2 - _Z10add_kernelI7__half2EvPT_PKS1_S4_mm)
        .other          _Z10add_kernelI7__half2EvPT_PKS1_S4_mm,@"STO_CUDA_ENTRY STV_DEFAULT"
_Z10add_kernelI7__half2EvPT_PKS1_S4_mm:
.text._Z10add_kernelI7__half2EvPT_PKS1_S4_mm:
[----:B------:R-:W-:Y:S01]  /*0000*/  LDC R1, c[0x0][0x37c] ;  /* 0x0000df00ff017b82 */ /* 0x000fe20000000800 */
[----:B------:R-:W0:Y:S07]  /*0010*/  S2R R3, SR_TID.X ;  /* 0x0000000000037919 */ /* 0x000e2e0000002100 */
[----:B------:R-:W0:Y:S01]  /*0020*/  S2UR UR4, SR_CTAID.X ;  /* 0x00000000000479c3 */ /* 0x000e220000002500 */
[----:B------:R-:W1:Y:S01]  /*0030*/  LDCU UR5, c[0x0][0x3a0] ;  /* 0x00007400ff0577ac */ /* 0x000e620008000800 */
[----:B------:R-:W2:Y:S06]  /*0040*/  LDCU.64 UR6, c[0x0][0x398] ;  /* 0x00007300ff0677ac */ /* 0x000eac0008000a00 */
[----:B------:R-:W0:Y:S01]  /*0050*/  LDC R0, c[0x0][0x360] ;  /* 0x0000d800ff007b82 */ /* 0x000e220000000800 */
[----:B------:R-:W3:Y:S01]  /*0060*/  LDCU.64 UR8, c[0x0][0x390] ;  /* 0x00007200ff0877ac */ /* 0x000ee20008000a00 */
[----:B------:R-:W4:Y:S01]  /*0070*/  LDCU.128 UR12, c[0x0][0x380] ;  /* 0x00007000ff0c77ac */ /* 0x000f220008000c00 */
[----:B0-----:R-:W-:Y:S01]  /*0080*/  IMAD R0, R0, UR4, R3 ;  /* 0x0000000400007c24 */ /* 0x001fe2000f8e0203 */
[----:B------:R-:W0:Y:S03]  /*0090*/  LDCU UR4, c[0x0][0x3a4] ;  /* 0x00007480ff0477ac */ /* 0x000e260008000800 */
[----:B-1----:R-:W-:-:S05]  /*00a0*/  VIADD R0, R0, UR5 ;  /* 0x0000000500007c36 */ /* 0x002fca0008000000 */
[----:B--2---:R-:W-:Y:S02]  /*00b0*/  ISETP.GE.U32.AND P0, PT, R0, UR6, PT ;  /* 0x0000000600007c0c */ /* 0x004fe4000bf06070 */
[----:B------:R-:W-:-:S04]  /*00c0*/  SHF.R.S32.HI R2, RZ, 0x1f, R0 ;  /* 0x0000001fff027819 */ /* 0x000fc80000011400 */
[----:B------:R-:W-:-:S13]  /*00d0*/  ISETP.GE.U32.AND.EX P0, PT, R2, UR7, PT, P0 ;  /* 0x0000000702007c0c */ /* 0x000fda000bf06100 */
[----:B0--34-:R-:W-:Y:S05]  /*00e0*/  @P0 EXIT ;  /* 0x000000000000094d */ /* 0x019fea0003800000 */
[----:B------:R-:W0:Y:S01]  /*00f0*/  LDC.64 R12, c[0x0][0x358] ;  /* 0x0000d600ff0c7b82 */ /* 0x000e220000000a00 */
[----:B------:R-:W-:-:S07]  /*0100*/  IMAD.MOV.U32 R11, RZ, RZ, R2 ;  /* 0x000000ffff0b7224 */ /* 0x000fce00078e0002 */
.L_x_0:
[----:B-1----:R-:W-:Y:S01]  /*0110*/  IMAD.SHL.U32 R6, R0, 0x4, RZ ;  /* 0x0000000400067824 */ /* 0x002fe200078e00ff */
[C---:B0-----:R-:W-:Y:S02]  /*0120*/  R2UR UR10, R12.reuse ;  /* 0x000000000c0a72ca */ /* 0x041fe400000e0000 */
[C---:B------:R-:W-:Y:S02]  /*0130*/  R2UR UR11, R13.reuse ;  /* 0x000000000d0b72ca */ /* 0x040fe400000e0000 */
[----:B------:R-:W-:Y:S02]  /*0140*/  R2UR UR16, R12 ;  /* 0x000000000c1072ca */ /* 0x000fe400000e0000 */
[----:B------:R-:W-:Y:S02]  /*0150*/  R2UR UR17, R13 ;  /* 0x000000000d1172ca */ /* 0x000fe400000e0000 */
[----:B------:R-:W-:Y:S02]  /*0160*/  SHF.L.U64.HI R7, R0, 0x2, R11 ;  /* 0x0000000200077819 */ /* 0x000fe4000001020b */
[----:B------:R-:W-:-:S02]  /*0170*/  IADD3 R4, P1, PT, R6, UR8, RZ ;  /* 0x0000000806047c10 */ /* 0x000fc4000ff3e0ff */
[----:B------:R-:W-:Y:S02]  /*0180*/  IADD3 R2, P0, PT, R6, UR14, RZ ;  /* 0x0000000e06027c10 */ /* 0x000fe4000ff1e0ff */
[C---:B------:R-:W-:Y:S02]  /*0190*/  IADD3.X R5, PT, PT, R7.reuse, UR9, RZ, P1, !PT ;  /* 0x0000000907057c10 */ /* 0x040fe40008ffe4ff */
[----:B------:R-:W-:-:S04]  /*01a0*/  IADD3.X R3, PT, PT, R7, UR15, RZ, P0, !PT ;  /* 0x0000000f07037c10 */ /* 0x000fc800087fe4ff */
[----:B------:R-:W2:Y:S04]  /*01b0*/  LDG.E R5, desc[UR16][R4.64] ;  /* 0x0000001004057981 */ /* 0x000ea8000c1e1900 */
[----:B------:R-:W2:Y:S01]  /*01c0*/  LDG.E R2, desc[UR10][R2.64] ;  /* 0x0000000a02027981 */ /* 0x000ea2000c1e1900 */
[----:B------:R-:W-:-:S04]  /*01d0*/  IADD3 R6, P0, PT, R6, UR12, RZ ;  /* 0x0000000c06067c10 */ /* 0x000fc8000ff1e0ff */
[----:B------:R-:W-:Y:S02]  /*01e0*/  IADD3.X R7, PT, PT, R7, UR13, RZ, P0, !PT ;  /* 0x0000000d07077c10 */ /* 0x000fe400087fe4ff */
[----:B------:R-:W-:-:S04]  /*01f0*/  IADD3 R0, P0, PT, R0, UR5, RZ ;  /* 0x0000000500007c10 */ /* 0x000fc8000ff1e0ff */
[----:B------:R-:W-:Y:S02]  /*0200*/  IADD3.X R11, PT, PT, R11, UR4, RZ, P0, !PT ;  /* 0x000000040b0b7c10 */ /* 0x000fe400087fe4ff */
[----:B------:R-:W-:-:S04]  /*0210*/  ISETP.GE.U32.AND P0, PT, R0, UR6, PT ;  /* 0x0000000600007c0c */ /* 0x000fc8000bf06070 */
[----:B------:R-:W-:Y:S01]  /*0220*/  ISETP.GE.U32.AND.EX P0, PT, R11, UR7, PT, P0 ;  /* 0x000000070b007c0c */ /* 0x000fe2000bf06100 */
[----:B--2---:R-:W-:-:S05]  /*0230*/  HFMA2 R9, R2, 1, 1, R5 ;  /* 0x3c003c0002097831 */ /* 0x004fca0000000005 */
[----:B------:R1:W-:Y:S07]  /*0240*/  STG.E desc[UR10][R6.64], R9 ;  /* 0x0000000906007986 */ /* 0x0003ee000c10190a */
[----:B------:R-:W-:Y:S05]  /*0250*/  @!P0 BRA `(.L_x_0) ;  /* 0xfffffffc00ac8947 */ /* 0x000fea000383ffff */
[----:B------:R-:W-:Y:S05]  /*0260*/  EXIT ;  /* 0x000000000000794d */ /* 0x000fea0003800000 */
.L_x_1:
[----:B------:R-:W-:-:S00]  /*0270*/  BRA `(.L_x_1) ;  /* 0xfffffffc00fc7947 */ /* 0x000fc0000383ffff */
[----:B------:R-:W-:-:S00]  /*0280*/  NOP ;  /* 0x0000000000007918 */ /* 0x000fc00000000000 */
[----:B------:R-:W-:-:S00]  /*0290*/  NOP ;  /* 0x0000000000007918 */ /* 0x000fc00000000000 */
[----:B------:R-:W-:-:S00]  /*02a0*/  NOP ;  /* 0x0000000000007918 */ /* 0x000fc00000000000 */
[----:B------:R-:W-:-:S00]  /*02b0*/  NOP ;  /* 0x0000000000007918 */ /* 0x000fc00000000000 */
[----:B------:R-:W-:-:S00]  /*02c0*/  NOP ;  /* 0x0000000000007918 */ /* 0x000fc00000000000 */
[----:B------:R-:W-:-:S00]  /*02d0*/  NOP ;  /* 0x0000000000007918 */ /* 0x000fc00000000000 */
[----:B------:R-:W-:-:S00]  /*02e0*/  NOP ;  /* 0x0000000000007918 */ /* 0x000fc00000000000 */
[----:B------:R-:W-:-:S00]  /*02f0*/  NOP ;  /* 0x0000000000007918 */ /* 0x000fc00000000000 */
.L_x_2:


//--------------------- .nv.shared.reserved.0     --------------------------
	.section	.nv.shared.reserved.0,"aw",@nobits
	.weak		__nv_reservedSMEM_offset_0_alias
	.size		__nv_reservedSMEM_offset_0_alias, 0, 64
	.other		__nv_reservedSMEM_offset_0_alias,@"STO_CUDA_RESERVED_SHARED STV_DEFAULT"
__nv_reservedSMEM_offset_0_alias:
	.zero		0
	.zero		64


//--------------------- .nv.constant0._Z10add_kernelI7__half2EvPT_PKS1_S4_mm --------------------------
	.section	.nv.constant0._Z10add_kernelI7__half2EvPT_PKS1_S4_mm,"a",@progbits
	.sectionflags	@""
	.align	4
.nv.constant0._Z10add_kernelI7__half2EvPT_PKS1_S4_mm:
	.zero		936


//--------------------- SYMBOLS --------------------------

	.type		.nv.reservedSmem.offset0,@object
	.size		.nv.reservedSmem.offset0,0x4
